	.headerflags	@"EF_CUDA_TEXMODE_UNIFIED EF_CUDA_64BIT_ADDRESS EF_CUDA_ACCELERATORS EF_CUDA_SM90 EF_CUDA_VIRTUAL_SM(EF_CUDA_SM90)"
	.elftype	@"ET_EXEC"


//--------------------- .nv.info                  --------------------------
	.section	.nv.info,"",@"SHT_CUDA_INFO"
	.align	4


	//----- nvinfo : EIATTR_REGCOUNT
	.align		4
        /*0000*/ 	.byte	0x04, 0x2f
        /*0002*/ 	.short	(.L_3 - .L_2)
	.align		4
.L_2:
        /*0004*/ 	.word	index@(triton_poi_fused__native_batch_norm_legit_no_training_33)
        /*0008*/ 	.word	0x00000012


	//----- nvinfo : EIATTR_MIN_STACK_SIZE
	.align		4
.L_3:
        /*000c*/ 	.byte	0x04, 0x12
        /*000e*/ 	.short	(.L_5 - .L_4)
	.align		4
.L_4:
        /*0010*/ 	.word	index@(triton_poi_fused__native_batch_norm_legit_no_training_33)
        /*0014*/ 	.word	0x00000000


	//----- nvinfo : EIATTR_FRAME_SIZE
	.align		4
.L_5:
        /*0018*/ 	.byte	0x04, 0x11
        /*001a*/ 	.short	(.L_7 - .L_6)
	.align		4
.L_6:
        /*001c*/ 	.word	index@(triton_poi_fused__native_batch_norm_legit_no_training_33)
        /*0020*/ 	.word	0x00000000


	//----- nvinfo : EIATTR_MIN_STACK_SIZE
	.align		4
.L_7:
        /*0024*/ 	.byte	0x04, 0x12
        /*0026*/ 	.short	(.L_9 - .L_8)
	.align		4
.L_8:
        /*0028*/ 	.word	index@(triton_poi_fused__native_batch_norm_legit_no_training_33)
        /*002c*/ 	.word	0x00000000
.L_9:


//--------------------- .nv.info.triton_poi_fused__native_batch_norm_legit_no_training_33 --------------------------
	.section	.nv.info.triton_poi_fused__native_batch_norm_legit_no_training_33,"",@"SHT_CUDA_INFO"
	.sectionflags	@""
	.align	4


	//----- nvinfo : EIATTR_CUDA_API_VERSION
	.align		4
        /*0000*/ 	.byte	0x04, 0x37
        /*0002*/ 	.short	(.L_11 - .L_10)
.L_10:
        /*0004*/ 	.word	0x0000007c


	//----- nvinfo : EIATTR_KPARAM_INFO
	.align		4
.L_11:
        /*0008*/ 	.byte	0x04, 0x17
        /*000a*/ 	.short	(.L_13 - .L_12)
.L_12:
        /*000c*/ 	.word	0x00000000
        /*0010*/ 	.short	0x0006
        /*0012*/ 	.short	0x0030
        /*0014*/ 	.byte	0x00, 0xf0, 0x11, 0x00


	//----- nvinfo : EIATTR_KPARAM_INFO
	.align		4
.L_13:
        /*0018*/ 	.byte	0x04, 0x17
        /*001a*/ 	.short	(.L_15 - .L_14)
.L_14:
        /*001c*/ 	.word	0x00000000
        /*0020*/ 	.short	0x0005
        /*0022*/ 	.short	0x0028
        /*0024*/ 	.byte	0x00, 0xf4, 0x21, 0x00


	//----- nvinfo : EIATTR_KPARAM_INFO
	.align		4
.L_15:
        /*0028*/ 	.byte	0x04, 0x17
        /*002a*/ 	.short	(.L_17 - .L_16)
.L_16:
        /*002c*/ 	.word	0x00000000
        /*0030*/ 	.short	0x0004
        /*0032*/ 	.short	0x0020
        /*0034*/ 	.byte	0x00, 0xf4, 0x21, 0x00


	//----- nvinfo : EIATTR_KPARAM_INFO
	.align		4
.L_17:
        /*0038*/ 	.byte	0x04, 0x17
        /*003a*/ 	.short	(.L_19 - .L_18)
.L_18:
        /*003c*/ 	.word	0x00000000
        /*0040*/ 	.short	0x0003
        /*0042*/ 	.short	0x0018
        /*0044*/ 	.byte	0x00, 0xf4, 0x21, 0x00


	//----- nvinfo : EIATTR_KPARAM_INFO
	.align		4
.L_19:
        /*0048*/ 	.byte	0x04, 0x17
        /*004a*/ 	.short	(.L_21 - .L_20)
.L_20:
        /*004c*/ 	.word	0x00000000
        /*0050*/ 	.short	0x0002
        /*0052*/ 	.short	0x0010
        /*0054*/ 	.byte	0x00, 0xf4, 0x21, 0x00


	//----- nvinfo : EIATTR_KPARAM_INFO
	.align		4
.L_21:
        /*0058*/ 	.byte	0x04, 0x17
        /*005a*/ 	.short	(.L_23 - .L_22)
.L_22:
        /*005c*/ 	.word	0x00000000
        /*0060*/ 	.short	0x0001
        /*0062*/ 	.short	0x0008
        /*0064*/ 	.byte	0x00, 0xf4, 0x21, 0x00


	//----- nvinfo : EIATTR_KPARAM_INFO
	.align		4
.L_23:
        /*0068*/ 	.byte	0x04, 0x17
        /*006a*/ 	.short	(.L_25 - .L_24)
.L_24:
        /*006c*/ 	.word	0x00000000
        /*0070*/ 	.short	0x0000
        /*0072*/ 	.short	0x0000
        /*0074*/ 	.byte	0x00, 0xf4, 0x21, 0x00


	//----- nvinfo : EIATTR_SPARSE_MMA_MASK
	.align		4
.L_25:
        /*0078*/ 	.byte	0x03, 0x50
        /*007a*/ 	.short	0x0000


	//----- nvinfo : EIATTR_MAXREG_COUNT
	.align		4
        /*007c*/ 	.byte	0x03, 0x1b
        /*007e*/ 	.short	0x00ff


	//----- nvinfo : EIATTR_EXIT_INSTR_OFFSETS
	.align		4
        /*0080*/ 	.byte	0x04, 0x1c
        /*0082*/ 	.short	(.L_27 - .L_26)


	//   ....[0]....
.L_26:
        /*0084*/ 	.word	0x000002e0


	//   ....[1]....
        /*0088*/ 	.word	0x00000300


	//----- nvinfo : EIATTR_REQNTID
	.align		4
.L_27:
        /*008c*/ 	.byte	0x04, 0x10
        /*008e*/ 	.short	(.L_29 - .L_28)
.L_28:
        /*0090*/ 	.word	0x00000080
        /*0094*/ 	.word	0x00000001
        /*0098*/ 	.word	0x00000001


	//----- nvinfo : EIATTR_CBANK_PARAM_SIZE
	.align		4
.L_29:
        /*009c*/ 	.byte	0x03, 0x19
        /*009e*/ 	.short	0x0034


	//----- nvinfo : EIATTR_PARAM_CBANK
	.align		4
        /*00a0*/ 	.byte	0x04, 0x0a
        /*00a2*/ 	.short	(.L_31 - .L_30)
	.align		4
.L_30:
        /*00a4*/ 	.word	index@(.nv.constant0.triton_poi_fused__native_batch_norm_legit_no_training_33)
        /*00a8*/ 	.short	0x0210
        /*00aa*/ 	.short	0x0034


	//----- nvinfo : EIATTR_SW_WAR
	.align		4
.L_31:
        /*00ac*/ 	.byte	0x04, 0x36
        /*00ae*/ 	.short	(.L_33 - .L_32)
.L_32:
        /*00b0*/ 	.word	0x00000008
.L_33:


//--------------------- .nv.callgraph             --------------------------
	.section	.nv.callgraph,"",@"SHT_CUDA_CALLGRAPH"
	.align	4
	.sectionentsize	8
	.align		4
        /*0000*/ 	.word	0x00000000
	.align		4
        /*0004*/ 	.word	0xffffffff
	.align		4
        /*0008*/ 	.word	0x00000000
	.align		4
        /*000c*/ 	.word	0xfffffffe
	.align		4
        /*0010*/ 	.word	0x00000000
	.align		4
        /*0014*/ 	.word	0xfffffffd
	.align		4
        /*0018*/ 	.word	0x00000000
	.align		4
        /*001c*/ 	.word	0xfffffffc


//--------------------- .nv.constant4             --------------------------
	.section	.nv.constant4,"a",@progbits
	.align	8
	.align		8
.nv.constant4:
        /*0000*/ 	.dword	_$_str
	.align		8
        /*0008*/ 	.dword	_$_str_$_2


//--------------------- .text.triton_poi_fused__native_batch_norm_legit_no_training_33 --------------------------
	.section	.text.triton_poi_fused__native_batch_norm_legit_no_training_33,"ax",@progbits
	.align	128
        .global         triton_poi_fused__native_batch_norm_legit_no_training_33
        .type           triton_poi_fused__native_batch_norm_legit_no_training_33,@function
        .size           triton_poi_fused__native_batch_norm_legit_no_training_33,(.L_x_1 - triton_poi_fused__native_batch_norm_legit_no_training_33)
        .other          triton_poi_fused__native_batch_norm_legit_no_training_33,@"STO_CUDA_ENTRY STV_DEFAULT"
triton_poi_fused__native_batch_norm_legit_no_training_33:
.text.triton_poi_fused__native_batch_norm_legit_no_training_33:
[----:B------:R-:W0:Y:S01]  /*0000*/  LDC R1, c[0x0][0x28] ;  /* 0x00000a00ff017b82 */ /* 0x000e220000000800 */
[----:B------:R-:W1:Y:S07]  /*0010*/  S2R R0, SR_TID.X ;  /* 0x0000000000007919 */ /* 0x000e6e0000002100 */
[----:B------:R-:W2:Y:S01]  /*0020*/  LDC.64 R8, c[0x0][0x220] ;  /* 0x00008800ff087b82 */ /* 0x000ea20000000a00 */
[----:B------:R-:W-:Y:S01]  /*0030*/  HFMA2.MMA R14, -RZ, RZ, 0, 0 ;  /* 0x00000000ff0e7435 */ /* 0x000fe200000001ff */
[----:B------:R-:W-:Y:S01]  /*0040*/  ULDC.64 UR4, c[0x0][0x208] ;  /* 0x0000820000047ab9 */ /* 0x000fe20000000a00 */
[----:B------:R-:W3:Y:S05]  /*0050*/  S2R R3, SR_CTAID.X ;  /* 0x0000000000037919 */ /* 0x000eea0000002500 */
[----:B------:R-:W4:Y:S08]  /*0060*/  LDC.64 R4, c[0x0][0x210] ;  /* 0x00008400ff047b82 */ /* 0x000f300000000a00 */
[----:B------:R-:W5:Y:S08]  /*0070*/  LDC.64 R6, c[0x0][0x218] ;  /* 0x00008600ff067b82 */ /* 0x000f700000000a00 */
[----:B------:R-:W5:Y:S01]  /*0080*/  LDC.64 R10, c[0x0][0x228] ;  /* 0x00008a00ff0a7b82 */ /* 0x000f620000000a00 */
[----:B-1----:R-:W-:-:S07]  /*0090*/  LOP3.LUT R0, R0, 0x7f, RZ, 0xc0, !PT ;  /* 0x0000007f00007812 */ /* 0x002fce00078ec0ff */
[----:B------:R-:W1:Y:S01]  /*00a0*/  LDC.64 R12, c[0x0][0x230] ;  /* 0x00008c00ff0c7b82 */ /* 0x000e620000000a00 */
[----:B---3--:R-:W-:Y:S02]  /*00b0*/  SHF.R.S32.HI R2, RZ, 0x18, R3 ;  /* 0x00000018ff027819 */ /* 0x008fe40000011403 */
[----:B------:R-:W-:Y:S02]  /*00c0*/  LEA R0, R3, R0, 0x7 ;  /* 0x0000000003007211 */ /* 0x000fe400078e38ff */
[----:B------:R-:W-:Y:S02]  /*00d0*/  SGXT R3, R2, 0x1 ;  /* 0x000000010203781a */ /* 0x000fe40000000200 */
[----:B------:R-:W-:Y:S02]  /*00e0*/  ISETP.GE.AND P2, PT, R0, 0x400, PT ;  /* 0x000004000000780c */ /* 0x000fe40003f46270 */
[----:B------:R-:W-:-:S04]  /*00f0*/  LEA.HI R3, R3, R0, RZ, 0x8 ;  /* 0x0000000003037211 */ /* 0x000fc800078f40ff */
[----:B------:R-:W-:-:S04]  /*0100*/  LOP3.LUT R3, R3, 0xffffff00, RZ, 0xc0, !PT ;  /* 0xffffff0003037812 */ /* 0x000fc800078ec0ff */
[----:B------:R-:W-:-:S05]  /*0110*/  IADD3 R15, R0, -R3, RZ ;  /* 0x80000003000f7210 */ /* 0x000fca0007ffe0ff */
[----:B--2---:R-:W-:-:S05]  /*0120*/  IMAD.WIDE R8, R15, 0x4, R8 ;  /* 0x000000040f087825 */ /* 0x004fca00078e0208 */
[----:B------:R2:W3:Y:S01]  /*0130*/  @!P2 LDG.E.EL R14, desc[UR4][R8.64] ;  /* 0x00000004080ea981 */ /* 0x0004e2000c2e1900 */
[----:B------:R-:W-:Y:S01]  /*0140*/  CS2R R2, SRZ ;  /* 0x0000000000027805 */ /* 0x000fe2000001ff00 */
[----:B----4-:R-:W-:-:S04]  /*0150*/  IMAD.WIDE R4, R0, 0x4, R4 ;  /* 0x0000000400047825 */ /* 0x010fc800078e0204 */
[C---:B-----5:R-:W-:Y:S01]  /*0160*/  IMAD.WIDE R6, R15.reuse, 0x4, R6 ;  /* 0x000000040f067825 */ /* 0x060fe200078e0206 */
[----:B------:R4:W5:Y:S03]  /*0170*/  @!P2 LDG.E R2, desc[UR4][R4.64] ;  /* 0x000000040402a981 */ /* 0x000966000c1e1900 */
[C---:B0-2---:R-:W-:Y:S01]  /*0180*/  IMAD.WIDE R8, R15.reuse, 0x4, R10 ;  /* 0x000000040f087825 */ /* 0x045fe200078e020a */
[----:B------:R0:W5:Y:S03]  /*0190*/  @!P2 LDG.E.EL R3, desc[UR4][R6.64] ;  /* 0x000000040603a981 */ /* 0x000166000c2e1900 */
[----:B-1----:R-:W-:Y:S01]  /*01a0*/  IMAD.WIDE R10, R15, 0x4, R12 ;  /* 0x000000040f0a7825 */ /* 0x002fe200078e020c */
[----:B------:R-:W-:Y:S01]  /*01b0*/  CS2R R12, SRZ ;  /* 0x00000000000c7805 */ /* 0x000fe2000001ff00 */
[----:B----4-:R-:W1:Y:S05]  /*01c0*/  LDC.64 R4, c[0x0][0x238] ;  /* 0x00008e00ff047b82 */ /* 0x010e6a0000000a00 */
[----:B------:R-:W2:Y:S04]  /*01d0*/  @!P2 LDG.E.EL R12, desc[UR4][R8.64] ;  /* 0x00000004080ca981 */ /* 0x000ea8000c2e1900 */
[----:B------:R-:W2:Y:S01]  /*01e0*/  @!P2 LDG.E.EL R13, desc[UR4][R10.64] ;  /* 0x000000040a0da981 */ /* 0x000ea2000c2e1900 */
[----:B0-----:R-:W-:Y:S01]  /*01f0*/  MOV R6, 0x3e800000 ;  /* 0x3e80000000067802 */ /* 0x001fe20000000f00 */
[----:B---3--:R-:W-:-:S04]  /*0200*/  FADD R14, R14, 0.0010000000474974513054 ;  /* 0x3a83126f0e0e7421 */ /* 0x008fc80000000000 */
[----:B------:R-:W0:Y:S01]  /*0210*/  MUFU.SQRT R15, R14 ;  /* 0x0000000e000f7308 */ /* 0x000e220000002000 */
[----:B-----5:R-:W-:Y:S01]  /*0220*/  FADD R2, -R3, R2 ;  /* 0x0000000203027221 */ /* 0x020fe20000000100 */
[C---:B0-----:R-:W-:Y:S02]  /*0230*/  FSETP.GT.AND P0, PT, R15.reuse, 8.50705917302346158658e+37, PT ;  /* 0x7e8000000f00780b */ /* 0x041fe40003f04000 */
[----:B------:R-:W-:Y:S02]  /*0240*/  FSETP.GEU.AND P1, PT, R15, 1.175494350822287508e-38, PT ;  /* 0x008000000f00780b */ /* 0x000fe40003f2e000 */
[----:B------:R-:W-:-:S09]  /*0250*/  FSEL R6, R6, 1, P0 ;  /* 0x3f80000006067808 */ /* 0x000fd20000000000 */
[----:B------:R-:W-:Y:S02]  /*0260*/  @P0 FMUL R15, R15, 0.25 ;  /* 0x3e8000000f0f0820 */ /* 0x000fe40000400000 */
[----:B------:R-:W-:Y:S02]  /*0270*/  @!P1 FMUL R6, R6, 16777216 ;  /* 0x4b80000006069820 */ /* 0x000fe40000400000 */
[----:B------:R-:W-:-:S06]  /*0280*/  @!P1 FMUL R15, R15, 16777216 ;  /* 0x4b8000000f0f9820 */ /* 0x000fcc0000400000 */
[----:B------:R-:W0:Y:S02]  /*0290*/  MUFU.RCP R15, R15 ;  /* 0x0000000f000f7308 */ /* 0x000e240000001000 */
[----:B0-----:R-:W-:-:S04]  /*02a0*/  FMUL R3, R15, R6 ;  /* 0x000000060f037220 */ /* 0x001fc80000400000 */
[----:B------:R-:W-:Y:S01]  /*02b0*/  FMUL R6, R2, R3 ;  /* 0x0000000302067220 */ /* 0x000fe20000400000 */
[----:B-1----:R-:W-:-:S04]  /*02c0*/  IMAD.WIDE R2, R0, 0x4, R4 ;  /* 0x0000000400027825 */ /* 0x002fc800078e0204 */
[----:B--2---:R-:W-:Y:S01]  /*02d0*/  FFMA R13, R6, R12, R13 ;  /* 0x0000000c060d7223 */ /* 0x004fe2000000000d */
[----:B------:R-:W-:Y:S06]  /*02e0*/  @P2 EXIT ;  /* 0x000000000000294d */ /* 0x000fec0003800000 */
[----:B------:R-:W-:Y:S01]  /*02f0*/  STG.E desc[UR4][R2.64], R13 ;  /* 0x0000000d02007986 */ /* 0x000fe2000c101904 */
[----:B------:R-:W-:Y:S05]  /*0300*/  EXIT ;  /* 0x000000000000794d */ /* 0x000fea0003800000 */
.L_x_0:
[----:B------:R-:W-:-:S00]  /*0310*/  BRA `(.L_x_0) ;  /* 0xfffffffc00fc7947 */ /* 0x000fc0000383ffff */
[----:B------:R-:W-:-:S00]  /*0320*/  NOP ;  /* 0x0000000000007918 */ /* 0x000fc00000000000 */
        /* <DEDUP_REMOVED lines=13> */
.L_x_1:


//--------------------- .nv.global.init           --------------------------
	.section	.nv.global.init,"aw",@progbits
.nv.global.init:
	.type		_$_str,@object
	.size		_$_str,(_$_str_$_2 - _$_str)
_$_str:
        /*0000*/ 	.byte	0x5f, 0x5f, 0x43, 0x55, 0x44, 0x41, 0x5f, 0x46, 0x54, 0x5a, 0x00
	.type		_$_str_$_2,@object
	.size		_$_str_$_2,(.L_1 - _$_str_$_2)
_$_str_$_2:
        /*000b*/ 	.byte	0x5f, 0x5f, 0x43, 0x55, 0x44, 0x41, 0x5f, 0x50, 0x52, 0x45, 0x43, 0x5f, 0x53, 0x51, 0x52, 0x54
        /*001b*/ 	.byte	0x00
.L_1:


//--------------------- .nv.constant0.triton_poi_fused__native_batch_norm_legit_no_training_33 --------------------------
	.section	.nv.constant0.triton_poi_fused__native_batch_norm_legit_no_training_33,"a",@progbits
	.sectionflags	@""
	.align	4
.nv.constant0.triton_poi_fused__native_batch_norm_legit_no_training_33:
	.zero		580
